//
// Generated by NVIDIA NVVM Compiler
//
// Compiler Build ID: CL-36424714
// Cuda compilation tools, release 13.0, V13.0.88
// Based on NVVM 20.0.0
//

.version 9.0
.target sm_100
.address_size 64

	// .globl	_Z19decrypt_kernel_ej3BPiS_
// _ZZ19decrypt_kernel_ej3BPiS_E16shared_histogram has been demoted
.extern .shared .align 16 .b8 intermedio[];

.visible .entry _Z19decrypt_kernel_ej3BPiS_(
	.param .u64 .ptr .align 1 _Z19decrypt_kernel_ej3BPiS__param_0,
	.param .u64 .ptr .align 1 _Z19decrypt_kernel_ej3BPiS__param_1
)
{
	.reg .pred 	%p<6>;
	.reg .b32 	%r<25>;
	.reg .b64 	%rd<9>;
	// demoted variable
	.shared .align 4 .b8 _ZZ19decrypt_kernel_ej3BPiS_E16shared_histogram[1024];
	ld.param.u64 	%rd1, [_Z19decrypt_kernel_ej3BPiS__param_0];
	ld.param.u64 	%rd2, [_Z19decrypt_kernel_ej3BPiS__param_1];
	mov.u32 	%r1, %ctaid.x;
	mov.u32 	%r8, %ntid.x;
	mov.u32 	%r9, %tid.x;
	mad.lo.s32 	%r2, %r1, %r8, %r9;
	mov.u32 	%r3, %ctaid.y;
	mov.u32 	%r10, %ntid.y;
	mov.u32 	%r11, %tid.y;
	mad.lo.s32 	%r4, %r3, %r10, %r11;
	mad.lo.s32 	%r5, %r11, %r8, %r9;
	setp.gt.u32 	%p1, %r5, 255;
	shl.b32 	%r12, %r5, 2;
	mov.u32 	%r13, _ZZ19decrypt_kernel_ej3BPiS_E16shared_histogram;
	add.s32 	%r6, %r13, %r12;
	@%p1 bra 	$L__BB0_2;
	mov.b32 	%r14, 0;
	st.shared.u32 	[%r6], %r14;
$L__BB0_2:
	bar.sync 	0;
	setp.gt.s32 	%p2, %r2, 3839;
	setp.gt.u32 	%p3, %r4, 2159;
	or.pred  	%p4, %p2, %p3;
	@%p4 bra 	$L__BB0_4;
	mad.lo.s32 	%r15, %r4, 3840, %r2;
	cvta.to.global.u64 	%rd3, %rd1;
	mul.wide.s32 	%rd4, %r15, 4;
	add.s64 	%rd5, %rd3, %rd4;
	ld.global.u32 	%r16, [%rd5];
	shl.b32 	%r17, %r16, 2;
	add.s32 	%r19, %r13, %r17;
	atom.shared.add.u32 	%r20, [%r19], 1;
$L__BB0_4:
	setp.gt.u32 	%p5, %r5, 255;
	bar.sync 	0;
	mov.u32 	%r21, %nctaid.x;
	mad.lo.s32 	%r7, %r3, %r21, %r1;
	@%p5 bra 	$L__BB0_6;
	ld.shared.u32 	%r22, [%r6];
	shl.b32 	%r23, %r7, 8;
	add.s32 	%r24, %r23, %r5;
	cvta.to.global.u64 	%rd6, %rd2;
	mul.wide.s32 	%rd7, %r24, 4;
	add.s64 	%rd8, %rd6, %rd7;
	st.global.u32 	[%rd8], %r22;
$L__BB0_6:
	ret;

}
	// .globl	_Z9reductionPiii
.visible .entry _Z9reductionPiii(
	.param .u64 .ptr .align 1 _Z9reductionPiii_param_0,
	.param .u32 _Z9reductionPiii_param_1,
	.param .u32 _Z9reductionPiii_param_2
)
{
	.reg .pred 	%p<8>;
	.reg .b32 	%r<32>;
	.reg .b64 	%rd<5>;

	ld.param.u64 	%rd2, [_Z9reductionPiii_param_0];
	ld.param.u32 	%r10, [_Z9reductionPiii_param_1];
	ld.param.u32 	%r11, [_Z9reductionPiii_param_2];
	cvta.to.global.u64 	%rd3, %rd2;
	mov.u32 	%r1, %ntid.x;
	mov.u32 	%r12, %ctaid.x;
	mov.u32 	%r13, %tid.x;
	mad.lo.s32 	%r14, %r12, %r1, %r13;
	mov.u32 	%r15, %ctaid.y;
	mov.u32 	%r2, %ntid.y;
	mov.u32 	%r16, %tid.y;
	mad.lo.s32 	%r17, %r15, %r2, %r16;
	mad.lo.s32 	%r3, %r16, %r1, %r13;
	mad.lo.s32 	%r18, %r11, %r17, %r17;
	shl.b32 	%r19, %r18, 8;
	add.s32 	%r4, %r14, %r19;
	shl.b32 	%r5, %r10, 8;
	setp.ge.s32 	%p1, %r4, %r5;
	mul.wide.s32 	%rd4, %r4, 4;
	add.s64 	%rd1, %rd3, %rd4;
	shl.b32 	%r20, %r3, 2;
	mov.u32 	%r21, intermedio;
	add.s32 	%r6, %r21, %r20;
	@%p1 bra 	$L__BB1_2;
	ld.global.u32 	%r22, [%rd1];
	st.shared.u32 	[%r6], %r22;
	bra.uni 	$L__BB1_3;
$L__BB1_2:
	mov.b32 	%r23, 0;
	st.shared.u32 	[%r6], %r23;
$L__BB1_3:
	bar.sync 	0;
	mul.lo.s32 	%r24, %r1, %r2;
	shr.u32 	%r31, %r24, 1;
	setp.lt.u32 	%p2, %r31, %r1;
	@%p2 bra 	$L__BB1_7;
$L__BB1_4:
	setp.ge.u32 	%p3, %r3, %r31;
	@%p3 bra 	$L__BB1_6;
	ld.shared.u32 	%r25, [%r6];
	shl.b32 	%r26, %r31, 2;
	add.s32 	%r27, %r6, %r26;
	ld.shared.u32 	%r28, [%r27];
	add.s32 	%r29, %r28, %r25;
	st.shared.u32 	[%r6], %r29;
$L__BB1_6:
	bar.sync 	0;
	shr.u32 	%r31, %r31, 1;
	setp.ge.u32 	%p4, %r31, %r1;
	@%p4 bra 	$L__BB1_4;
$L__BB1_7:
	setp.ge.s32 	%p5, %r4, %r5;
	bar.sync 	0;
	setp.ge.u32 	%p6, %r3, %r1;
	or.pred  	%p7, %p6, %p5;
	@%p7 bra 	$L__BB1_9;
	ld.shared.u32 	%r30, [%r6];
	st.global.u32 	[%rd1], %r30;
$L__BB1_9:
	ret;

}


// ===== COMPILED SASS (sm_100) =====

	.target	sm_100

	.elftype	@"ET_EXEC"


//--------------------- .note.nv.tkinfo           --------------------------
	.section	.note.nv.tkinfo,"",@"SHT_NOTE"
	.sectionflags	@"SHF_NOTE_NV_TKINFO"
	.tkinfo
        /*0018*/ 	.word	0x00000002
        /*0030*/ 	.string	""
        /*0030*/ 	.string	"ptxas"
        /*0030*/ 	.string	"Cuda compilation tools, release 13.0, V13.0.88"
        /*0030*/ 	.string	"Build cuda_13.0.r13.0/compiler.36424714_0"
        /*0030*/ 	.string	"-arch sm_100 -m 64 "



//--------------------- .note.nv.cuinfo           --------------------------
	.section	.note.nv.cuinfo,"",@"SHT_NOTE"
	.sectionflags	@"SHF_NOTE_NV_CUINFO"
        /*0018*/ 	.short	0x0002
        /*001a*/ 	.short	0x0064
        /*001c*/ 	.short	0x0082
	.zero		2


//--------------------- .nv.info                  --------------------------
	.section	.nv.info,"",@"SHT_CUDA_INFO"
	.align	4


	//----- nvinfo : EIATTR_REGCOUNT
	.align		4
        /*0000*/ 	.byte	0x04, 0x2f
        /*0002*/ 	.short	(.L_1 - .L_0)
	.align		4
.L_0:
        /*0004*/ 	.word	index@(_Z19decrypt_kernel_ej3BPiS_)
        /*0008*/ 	.word	0x0000000b


	//----- nvinfo : EIATTR_FRAME_SIZE
	.align		4
.L_1:
        /*000c*/ 	.byte	0x04, 0x11
        /*000e*/ 	.short	(.L_3 - .L_2)
	.align		4
.L_2:
        /*0010*/ 	.word	index@(_Z19decrypt_kernel_ej3BPiS_)
        /*0014*/ 	.word	0x00000000


	//----- nvinfo : EIATTR_REGCOUNT
	.align		4
.L_3:
        /*0018*/ 	.byte	0x04, 0x2f
        /*001a*/ 	.short	(.L_5 - .L_4)
	.align		4
.L_4:
        /*001c*/ 	.word	index@(_Z9reductionPiii)
        /*0020*/ 	.word	0x0000000c


	//----- nvinfo : EIATTR_FRAME_SIZE
	.align		4
.L_5:
        /*0024*/ 	.byte	0x04, 0x11
        /*0026*/ 	.short	(.L_7 - .L_6)
	.align		4
.L_6:
        /*0028*/ 	.word	index@(_Z9reductionPiii)
        /*002c*/ 	.word	0x00000000


	//----- nvinfo : EIATTR_MIN_STACK_SIZE
	.align		4
.L_7:
        /*0030*/ 	.byte	0x04, 0x12
        /*0032*/ 	.short	(.L_9 - .L_8)
	.align		4
.L_8:
        /*0034*/ 	.word	index@(_Z9reductionPiii)
        /*0038*/ 	.word	0x00000000


	//----- nvinfo : EIATTR_MIN_STACK_SIZE
	.align		4
.L_9:
        /*003c*/ 	.byte	0x04, 0x12
        /*003e*/ 	.short	(.L_11 - .L_10)
	.align		4
.L_10:
        /*0040*/ 	.word	index@(_Z19decrypt_kernel_ej3BPiS_)
        /*0044*/ 	.word	0x00000000
.L_11:


//--------------------- .nv.compat                --------------------------
	.section	.nv.compat,"",@"SHT_CUDA_COMPAT_INFO"
	.align	4
        /*0000*/ 	.byte	0x02, 0x09, 0x00, 0x00, 0x02, 0x02, 0x01, 0x00, 0x02, 0x05, 0x05, 0x00, 0x03, 0x07, 0x01, 0x01
        /*0010*/ 	.byte	0x02, 0x03, 0x00, 0x00, 0x02, 0x06, 0x01, 0x00, 0x04, 0x0b, 0x08, 0x00, 0x09, 0x00, 0x00, 0x00
        /*0020*/ 	.byte	0x00, 0x00, 0x00, 0x00


//--------------------- .nv.info._Z9reductionPiii --------------------------
	.section	.nv.info._Z9reductionPiii,"",@"SHT_CUDA_INFO"
	.sectionflags	@""
	.align	4


	//----- nvinfo : EIATTR_CUDA_API_VERSION
	.align		4
        /*0000*/ 	.byte	0x04, 0x37
        /*0002*/ 	.short	(.L_13 - .L_12)
.L_12:
        /*0004*/ 	.word	0x00000082


	//----- nvinfo : EIATTR_KPARAM_INFO
	.align		4
.L_13:
        /*0008*/ 	.byte	0x04, 0x17
        /*000a*/ 	.short	(.L_15 - .L_14)
.L_14:
        /*000c*/ 	.word	0x00000000
        /*0010*/ 	.short	0x0002
        /*0012*/ 	.short	0x000c
        /*0014*/ 	.byte	0x00, 0xf0, 0x11, 0x00


	//----- nvinfo : EIATTR_KPARAM_INFO
	.align		4
.L_15:
        /*0018*/ 	.byte	0x04, 0x17
        /*001a*/ 	.short	(.L_17 - .L_16)
.L_16:
        /*001c*/ 	.word	0x00000000
        /*0020*/ 	.short	0x0001
        /*0022*/ 	.short	0x0008
        /*0024*/ 	.byte	0x00, 0xf0, 0x11, 0x00


	//----- nvinfo : EIATTR_KPARAM_INFO
	.align		4
.L_17:
        /*0028*/ 	.byte	0x04, 0x17
        /*002a*/ 	.short	(.L_19 - .L_18)
.L_18:
        /*002c*/ 	.word	0x00000000
        /*0030*/ 	.short	0x0000
        /*0032*/ 	.short	0x0000
        /*0034*/ 	.byte	0x00, 0xf5, 0x21, 0x00


	//----- nvinfo : EIATTR_SPARSE_MMA_MASK
	.align		4
.L_19:
        /*0038*/ 	.byte	0x03, 0x50
        /*003a*/ 	.short	0x0000


	//----- nvinfo : EIATTR_MAXREG_COUNT
	.align		4
        /*003c*/ 	.byte	0x03, 0x1b
        /*003e*/ 	.short	0x00ff


	//----- nvinfo : EIATTR_NUM_BARRIERS
	.align		4
        /*0040*/ 	.byte	0x02, 0x4c
        /*0042*/ 	.byte	0x01
	.zero		1


	//----- nvinfo : EIATTR_MERCURY_ISA_VERSION
	.align		4
        /*0044*/ 	.byte	0x03, 0x5f
        /*0046*/ 	.short	0x0101


	//----- nvinfo : EIATTR_VRC_CTA_INIT_COUNT
	.align		4
        /*0048*/ 	.byte	0x02, 0x4a
	.zero		1
	.zero		1


	//----- nvinfo : EIATTR_EXIT_INSTR_OFFSETS
	.align		4
        /*004c*/ 	.byte	0x04, 0x1c
        /*004e*/ 	.short	(.L_21 - .L_20)


	//   ....[0]....
.L_20:
        /*0050*/ 	.word	0x000002b0


	//   ....[1]....
        /*0054*/ 	.word	0x000002e0


	//----- nvinfo : EIATTR_CBANK_PARAM_SIZE
	.align		4
.L_21:
        /*0058*/ 	.byte	0x03, 0x19
        /*005a*/ 	.short	0x0010


	//----- nvinfo : EIATTR_PARAM_CBANK
	.align		4
        /*005c*/ 	.byte	0x04, 0x0a
        /*005e*/ 	.short	(.L_23 - .L_22)
	.align		4
.L_22:
        /*0060*/ 	.word	index@(.nv.constant0._Z9reductionPiii)
        /*0064*/ 	.short	0x0380
        /*0066*/ 	.short	0x0010


	//----- nvinfo : EIATTR_SW_WAR
	.align		4
.L_23:
        /*0068*/ 	.byte	0x04, 0x36
        /*006a*/ 	.short	(.L_25 - .L_24)
.L_24:
        /*006c*/ 	.word	0x00000008
.L_25:


//--------------------- .nv.info._Z19decrypt_kernel_ej3BPiS_ --------------------------
	.section	.nv.info._Z19decrypt_kernel_ej3BPiS_,"",@"SHT_CUDA_INFO"
	.sectionflags	@""
	.align	4


	//----- nvinfo : EIATTR_CUDA_API_VERSION
	.align		4
        /*0000*/ 	.byte	0x04, 0x37
        /*0002*/ 	.short	(.L_27 - .L_26)
.L_26:
        /*0004*/ 	.word	0x00000082


	//----- nvinfo : EIATTR_KPARAM_INFO
	.align		4
.L_27:
        /*0008*/ 	.byte	0x04, 0x17
        /*000a*/ 	.short	(.L_29 - .L_28)
.L_28:
        /*000c*/ 	.word	0x00000000
        /*0010*/ 	.short	0x0001
        /*0012*/ 	.short	0x0008
        /*0014*/ 	.byte	0x00, 0xf5, 0x21, 0x00


	//----- nvinfo : EIATTR_KPARAM_INFO
	.align		4
.L_29:
        /*0018*/ 	.byte	0x04, 0x17
        /*001a*/ 	.short	(.L_31 - .L_30)
.L_30:
        /*001c*/ 	.word	0x00000000
        /*0020*/ 	.short	0x0000
        /*0022*/ 	.short	0x0000
        /*0024*/ 	.byte	0x00, 0xf5, 0x21, 0x00


	//----- nvinfo : EIATTR_SPARSE_MMA_MASK
	.align		4
.L_31:
        /*0028*/ 	.byte	0x03, 0x50
        /*002a*/ 	.short	0x0000


	//----- nvinfo : EIATTR_MAXREG_COUNT
	.align		4
        /*002c*/ 	.byte	0x03, 0x1b
        /*002e*/ 	.short	0x00ff


	//----- nvinfo : EIATTR_NUM_BARRIERS
	.align		4
        /*0030*/ 	.byte	0x02, 0x4c
        /*0032*/ 	.byte	0x01
	.zero		1


	//----- nvinfo : EIATTR_MERCURY_ISA_VERSION
	.align		4
        /*0034*/ 	.byte	0x03, 0x5f
        /*0036*/ 	.short	0x0101


	//----- nvinfo : EIATTR_VRC_CTA_INIT_COUNT
	.align		4
        /*0038*/ 	.byte	0x02, 0x4a
	.zero		1
	.zero		1


	//----- nvinfo : EIATTR_EXIT_INSTR_OFFSETS
	.align		4
        /*003c*/ 	.byte	0x04, 0x1c
        /*003e*/ 	.short	(.L_33 - .L_32)


	//   ....[0]....
.L_32:
        /*0040*/ 	.word	0x00000200


	//   ....[1]....
        /*0044*/ 	.word	0x00000260


	//----- nvinfo : EIATTR_CRS_STACK_SIZE
	.align		4
.L_33:
        /*0048*/ 	.byte	0x04, 0x1e
        /*004a*/ 	.short	(.L_35 - .L_34)
.L_34:
        /*004c*/ 	.word	0x00000000


	//----- nvinfo : EIATTR_CBANK_PARAM_SIZE
	.align		4
.L_35:
        /*0050*/ 	.byte	0x03, 0x19
        /*0052*/ 	.short	0x0010


	//----- nvinfo : EIATTR_PARAM_CBANK
	.align		4
        /*0054*/ 	.byte	0x04, 0x0a
        /*0056*/ 	.short	(.L_37 - .L_36)
	.align		4
.L_36:
        /*0058*/ 	.word	index@(.nv.constant0._Z19decrypt_kernel_ej3BPiS_)
        /*005c*/ 	.short	0x0380
        /*005e*/ 	.short	0x0010


	//----- nvinfo : EIATTR_SW_WAR
	.align		4
.L_37:
        /*0060*/ 	.byte	0x04, 0x36
        /*0062*/ 	.short	(.L_39 - .L_38)
.L_38:
        /*0064*/ 	.word	0x00000008
.L_39:


//--------------------- .nv.callgraph             --------------------------
	.section	.nv.callgraph,"",@"SHT_CUDA_CALLGRAPH"
	.align	4
	.sectionentsize	8
	.align		4
        /*0000*/ 	.word	0x00000000
	.align		4
        /*0004*/ 	.word	0xffffffff
	.align		4
        /*0008*/ 	.word	0x00000000
	.align		4
        /*000c*/ 	.word	0xfffffffe
	.align		4
        /*0010*/ 	.word	0x00000000
	.align		4
        /*0014*/ 	.word	0xfffffffd
	.align		4
        /*0018*/ 	.word	0x00000000
	.align		4
        /*001c*/ 	.word	0xfffffffc


//--------------------- .text._Z9reductionPiii    --------------------------
	.section	.text._Z9reductionPiii,"ax",@progbits
	.align	128
        .global         _Z9reductionPiii
        .type           _Z9reductionPiii,@function
        .size           _Z9reductionPiii,(.L_x_6 - _Z9reductionPiii)
        .other          _Z9reductionPiii,@"STO_CUDA_ENTRY STV_DEFAULT"
_Z9reductionPiii:
.text._Z9reductionPiii:
[----:B------:R-:W-:Y:S01]  /*0000*/  LDC R1, c[0x0][0x37c] ;  /* 0x0000df00ff017b82 */ /* 0x000fe20000000800 */
[----:B------:R-:W0:Y:S01]  /*0010*/  S2R R8, SR_TID.Y ;  /* 0x0000000000087919 */ /* 0x000e220000002200 */
[----:B------:R-:W1:Y:S06]  /*0020*/  LDCU UR7, c[0x0][0x360] ;  /* 0x00006c00ff0777ac */ /* 0x000e6c0008000800 */
[----:B------:R-:W0:Y:S01]  /*0030*/  S2UR UR6, SR_CTAID.Y ;  /* 0x00000000000679c3 */ /* 0x000e220000002600 */
[----:B------:R-:W1:Y:S01]  /*0040*/  S2R R4, SR_CTAID.X ;  /* 0x0000000000047919 */ /* 0x000e620000002500 */
[----:B------:R-:W2:Y:S01]  /*0050*/  LDCU.64 UR4, c[0x0][0x388] ;  /* 0x00007100ff0477ac */ /* 0x000ea20008000a00 */
[----:B------:R-:W1:Y:S01]  /*0060*/  S2R R9, SR_TID.X ;  /* 0x0000000000097919 */ /* 0x000e620000002100 */
[----:B------:R-:W3:Y:S04]  /*0070*/  LDCU.64 UR8, c[0x0][0x358] ;  /* 0x00006b00ff0877ac */ /* 0x000ee80008000a00 */
[----:B------:R-:W0:Y:S08]  /*0080*/  LDC R6, c[0x0][0x364] ;  /* 0x0000d900ff067b82 */ /* 0x000e300000000800 */
[----:B------:R-:W4:Y:S01]  /*0090*/  LDC.64 R2, c[0x0][0x380] ;  /* 0x0000e000ff027b82 */ /* 0x000f220000000a00 */
[----:B--2---:R-:W-:Y:S01]  /*00a0*/  USHF.L.U32 UR4, UR4, 0x8, URZ ;  /* 0x0000000804047899 */ /* 0x004fe200080006ff */
[----:B0-----:R-:W-:-:S04]  /*00b0*/  IMAD R0, R6, UR6, R8 ;  /* 0x0000000606007c24 */ /* 0x001fc8000f8e0208 */
[----:B------:R-:W-:Y:S02]  /*00c0*/  IMAD R5, R0, UR5, R0 ;  /* 0x0000000500057c24 */ /* 0x000fe4000f8e0200 */
[----:B-1----:R-:W-:-:S04]  /*00d0*/  IMAD R0, R4, UR7, R9 ;  /* 0x0000000704007c24 */ /* 0x002fc8000f8e0209 */
[----:B------:R-:W-:-:S04]  /*00e0*/  IMAD R5, R5, 0x100, R0 ;  /* 0x0000010005057824 */ /* 0x000fc800078e0200 */
[C---:B----4-:R-:W-:Y:S01]  /*00f0*/  IMAD.WIDE R2, R5.reuse, 0x4, R2 ;  /* 0x0000000405027825 */ /* 0x050fe200078e0202 */
[----:B------:R-:W-:-:S13]  /*0100*/  ISETP.GE.AND P0, PT, R5, UR4, PT ;  /* 0x0000000405007c0c */ /* 0x000fda000bf06270 */
[----:B---3--:R-:W2:Y:S01]  /*0110*/  @!P0 LDG.E R7, desc[UR8][R2.64] ;  /* 0x0000000802078981 */ /* 0x008ea2000c1e1900 */
[----:B------:R-:W0:Y:S01]  /*0120*/  S2UR UR6, SR_CgaCtaId ;  /* 0x00000000000679c3 */ /* 0x000e220000008800 */
[----:B------:R-:W-:Y:S01]  /*0130*/  IMAD R4, R6, UR7, RZ ;  /* 0x0000000706047c24 */ /* 0x000fe2000f8e02ff */
[----:B------:R-:W-:Y:S01]  /*0140*/  UMOV UR5, 0x400 ;  /* 0x0000040000057882 */ /* 0x000fe20000000000 */
[----:B------:R-:W-:-:S03]  /*0150*/  IMAD R0, R8, UR7, R9 ;  /* 0x0000000708007c24 */ /* 0x000fc6000f8e0209 */
[----:B------:R-:W-:-:S04]  /*0160*/  SHF.R.U32.HI R6, RZ, 0x1, R4 ;  /* 0x00000001ff067819 */ /* 0x000fc80000011604 */
[----:B------:R-:W-:Y:S01]  /*0170*/  ISETP.GE.U32.AND P1, PT, R6, UR7, PT ;  /* 0x0000000706007c0c */ /* 0x000fe2000bf26070 */
[----:B0-----:R-:W-:-:S06]  /*0180*/  ULEA UR5, UR6, UR5, 0x18 ;  /* 0x0000000506057291 */ /* 0x001fcc000f8ec0ff */
[----:B------:R-:W-:-:S05]  /*0190*/  LEA R4, R0, UR5, 0x2 ;  /* 0x0000000500047c11 */ /* 0x000fca000f8e10ff */
[----:B--2---:R0:W-:Y:S04]  /*01a0*/  @!P0 STS [R4], R7 ;  /* 0x0000000704008388 */ /* 0x0041e80000000800 */
[----:B------:R0:W-:Y:S01]  /*01b0*/  @P0 STS [R4], RZ ;  /* 0x000000ff04000388 */ /* 0x0001e20000000800 */
[----:B------:R-:W-:Y:S06]  /*01c0*/  BAR.SYNC.DEFER_BLOCKING 0x0 ;  /* 0x0000000000007b1d */ /* 0x000fec0000010000 */
[----:B------:R-:W-:Y:S05]  /*01d0*/  @!P1 BRA `(.L_x_0) ;  /* 0x0000000000289947 */ /* 0x000fea0003800000 */
.L_x_1:
[----:B------:R-:W-:-:S13]  /*01e0*/  ISETP.GE.U32.AND P0, PT, R0, R6, PT ;  /* 0x000000060000720c */ /* 0x000fda0003f06070 */
[----:B------:R-:W-:Y:S01]  /*01f0*/  @!P0 IMAD R8, R6, 0x4, R4 ;  /* 0x0000000406088824 */ /* 0x000fe200078e0204 */
[----:B0-----:R-:W-:Y:S01]  /*0200*/  @!P0 LDS R7, [R4] ;  /* 0x0000000004078984 */ /* 0x001fe20000000800 */
[----:B------:R-:W-:-:S04]  /*0210*/  SHF.R.U32.HI R6, RZ, 0x1, R6 ;  /* 0x00000001ff067819 */ /* 0x000fc80000011606 */
[----:B------:R-:W0:Y:S02]  /*0220*/  @!P0 LDS R8, [R8] ;  /* 0x0000000008088984 */ /* 0x000e240000000800 */
[----:B0-----:R-:W-:-:S05]  /*0230*/  @!P0 IMAD.IADD R7, R7, 0x1, R8 ;  /* 0x0000000107078824 */ /* 0x001fca00078e0208 */
[----:B------:R1:W-:Y:S01]  /*0240*/  @!P0 STS [R4], R7 ;  /* 0x0000000704008388 */ /* 0x0003e20000000800 */
[----:B------:R-:W-:Y:S01]  /*0250*/  BAR.SYNC.DEFER_BLOCKING 0x0 ;  /* 0x0000000000007b1d */ /* 0x000fe20000010000 */
[----:B------:R-:W-:-:S13]  /*0260*/  ISETP.GE.U32.AND P0, PT, R6, UR7, PT ;  /* 0x0000000706007c0c */ /* 0x000fda000bf06070 */
[----:B-1----:R-:W-:Y:S05]  /*0270*/  @P0 BRA `(.L_x_1) ;  /* 0xfffffffc00d80947 */ /* 0x002fea000383ffff */
.L_x_0:
[----:B------:R-:W-:Y:S01]  /*0280*/  BAR.SYNC.DEFER_BLOCKING 0x0 ;  /* 0x0000000000007b1d */ /* 0x000fe20000010000 */
[----:B------:R-:W-:-:S04]  /*0290*/  ISETP.GE.AND P0, PT, R5, UR4, PT ;  /* 0x0000000405007c0c */ /* 0x000fc8000bf06270 */
[----:B------:R-:W-:-:S13]  /*02a0*/  ISETP.GE.U32.OR P0, PT, R0, UR7, P0 ;  /* 0x0000000700007c0c */ /* 0x000fda0008706470 */
[----:B------:R-:W-:Y:S05]  /*02b0*/  @P0 EXIT ;  /* 0x000000000000094d */ /* 0x000fea0003800000 */
[----:B------:R-:W1:Y:S04]  /*02c0*/  LDS R5, [R4] ;  /* 0x0000000004057984 */ /* 0x000e680000000800 */
[----:B-1----:R-:W-:Y:S01]  /*02d0*/  STG.E desc[UR8][R2.64], R5 ;  /* 0x0000000502007986 */ /* 0x002fe2000c101908 */
[----:B------:R-:W-:Y:S05]  /*02e0*/  EXIT ;  /* 0x000000000000794d */ /* 0x000fea0003800000 */
.L_x_2:
[----:B------:R-:W-:-:S00]  /*02f0*/  BRA `(.L_x_2) ;  /* 0xfffffffc00fc7947 */ /* 0x000fc0000383ffff */
[----:B------:R-:W-:-:S00]  /*0300*/  NOP ;  /* 0x0000000000007918 */ /* 0x000fc00000000000 */
[----:B------:R-:W-:-:S00]  /*0310*/  NOP ;  /* 0x0000000000007918 */ /* 0x000fc00000000000 */
[----:B------:R-:W-:-:S00]  /*0320*/  NOP ;  /* 0x0000000000007918 */ /* 0x000fc00000000000 */
[----:B------:R-:W-:-:S00]  /*0330*/  NOP ;  /* 0x0000000000007918 */ /* 0x000fc00000000000 */
[----:B------:R-:W-:-:S00]  /*0340*/  NOP ;  /* 0x0000000000007918 */ /* 0x000fc00000000000 */
[----:B------:R-:W-:-:S00]  /*0350*/  NOP ;  /* 0x0000000000007918 */ /* 0x000fc00000000000 */
[----:B------:R-:W-:-:S00]  /*0360*/  NOP ;  /* 0x0000000000007918 */ /* 0x000fc00000000000 */
[----:B------:R-:W-:-:S00]  /*0370*/  NOP ;  /* 0x0000000000007918 */ /* 0x000fc00000000000 */
.L_x_6:


//--------------------- .text._Z19decrypt_kernel_ej3BPiS_ --------------------------
	.section	.text._Z19decrypt_kernel_ej3BPiS_,"ax",@progbits
	.align	128
        .global         _Z19decrypt_kernel_ej3BPiS_
        .type           _Z19decrypt_kernel_ej3BPiS_,@function
        .size           _Z19decrypt_kernel_ej3BPiS_,(.L_x_7 - _Z19decrypt_kernel_ej3BPiS_)
        .other          _Z19decrypt_kernel_ej3BPiS_,@"STO_CUDA_ENTRY STV_DEFAULT"
_Z19decrypt_kernel_ej3BPiS_:
.text._Z19decrypt_kernel_ej3BPiS_:
[----:B------:R-:W-:Y:S01]  /*0000*/  LDC R1, c[0x0][0x37c] ;  /* 0x0000df00ff017b82 */ /* 0x000fe20000000800 */
[----:B------:R-:W0:Y:S07]  /*0010*/  S2R R2, SR_TID.Y ;  /* 0x0000000000027919 */ /* 0x000e2e0000002200 */
[----:B------:R-:W1:Y:S01]  /*0020*/  LDC R0, c[0x0][0x360] ;  /* 0x0000d800ff007b82 */ /* 0x000e620000000800 */
[----:B------:R-:W0:Y:S01]  /*0030*/  LDCU UR4, c[0x0][0x364] ;  /* 0x00006c80ff0477ac */ /* 0x000e220008000800 */
[----:B------:R-:W-:Y:S01]  /*0040*/  BSSY.RECONVERGENT B0, `(.L_x_3) ;  /* 0x000001a000007945 */ /* 0x000fe20003800200 */
[----:B------:R-:W0:Y:S01]  /*0050*/  S2R R7, SR_CTAID.Y ;  /* 0x0000000000077919 */ /* 0x000e220000002600 */
[----:B------:R-:W2:Y:S01]  /*0060*/  LDCU.64 UR8, c[0x0][0x358] ;  /* 0x00006b00ff0877ac */ /* 0x000ea20008000a00 */
[----:B------:R-:W1:Y:S03]  /*0070*/  S2R R3, SR_TID.X ;  /* 0x0000000000037919 */ /* 0x000e660000002100 */
[----:B------:R-:W3:Y:S08]  /*0080*/  S2UR UR6, SR_CTAID.X ;  /* 0x00000000000679c3 */ /* 0x000ef00000002500 */
[----:B------:R-:W4:Y:S08]  /*0090*/  S2UR UR5, SR_CgaCtaId ;  /* 0x00000000000579c3 */ /* 0x000f300000008800 */
[----:B------:R-:W5:Y:S01]  /*00a0*/  LDC R8, c[0x0][0x370] ;  /* 0x0000dc00ff087b82 */ /* 0x000f620000000800 */
[----:B0-----:R-:W-:Y:S01]  /*00b0*/  IMAD R5, R7, UR4, R2 ;  /* 0x0000000407057c24 */ /* 0x001fe2000f8e0202 */
[----:B------:R-:W-:Y:S01]  /*00c0*/  UMOV UR4, 0x400 ;  /* 0x0000040000047882 */ /* 0x000fe20000000000 */
[----:B-1----:R-:W-:-:S03]  /*00d0*/  IMAD R4, R0, R2, R3 ;  /* 0x0000000200047224 */ /* 0x002fc600078e0203 */
[----:B------:R-:W-:Y:S01]  /*00e0*/  ISETP.GT.U32.AND P0, PT, R5, 0x86f, PT ;  /* 0x0000086f0500780c */ /* 0x000fe20003f04070 */
[----:B---3--:R-:W-:Y:S01]  /*00f0*/  IMAD R0, R0, UR6, R3 ;  /* 0x0000000600007c24 */ /* 0x008fe2000f8e0203 */
[----:B----4-:R-:W-:Y:S01]  /*0100*/  ULEA UR4, UR5, UR4, 0x18 ;  /* 0x0000000405047291 */ /* 0x010fe2000f8ec0ff */
[----:B------:R-:W-:-:S03]  /*0110*/  ISETP.GT.U32.AND P1, PT, R4, 0xff, PT ;  /* 0x000000ff0400780c */ /* 0x000fc60003f24070 */
[----:B------:R-:W-:Y:S02]  /*0120*/  ISETP.GT.OR P0, PT, R0, 0xeff, P0 ;  /* 0x00000eff0000780c */ /* 0x000fe40000704670 */
[----:B------:R-:W-:Y:S01]  /*0130*/  LEA R6, R4, UR4, 0x2 ;  /* 0x0000000404067c11 */ /* 0x000fe2000f8e10ff */
[----:B-----5:R-:W-:-:S07]  /*0140*/  IMAD R7, R7, R8, UR6 ;  /* 0x0000000607077e24 */ /* 0x020fce000f8e0208 */
[----:B------:R0:W-:Y:S01]  /*0150*/  @!P1 STS [R6], RZ ;  /* 0x000000ff06009388 */ /* 0x0001e20000000800 */
[----:B------:R-:W-:Y:S06]  /*0160*/  BAR.SYNC.DEFER_BLOCKING 0x0 ;  /* 0x0000000000007b1d */ /* 0x000fec0000010000 */
[----:B--2---:R-:W-:Y:S05]  /*0170*/  @P0 BRA `(.L_x_4) ;  /* 0x0000000000180947 */ /* 0x004fea0003800000 */
[----:B------:R-:W1:Y:S01]  /*0180*/  LDC.64 R2, c[0x0][0x380] ;  /* 0x0000e000ff027b82 */ /* 0x000e620000000a00 */
[----:B------:R-:W-:-:S04]  /*0190*/  IMAD R5, R5, 0xf00, R0 ;  /* 0x00000f0005057824 */ /* 0x000fc800078e0200 */
[----:B-1----:R-:W-:-:S06]  /*01a0*/  IMAD.WIDE R2, R5, 0x4, R2 ;  /* 0x0000000405027825 */ /* 0x002fcc00078e0202 */
[----:B------:R-:W2:Y:S02]  /*01b0*/  LDG.E R2, desc[UR8][R2.64] ;  /* 0x0000000802027981 */ /* 0x000ea4000c1e1900 */
[----:B--2---:R-:W-:-:S05]  /*01c0*/  LEA R0, R2, UR4, 0x2 ;  /* 0x0000000402007c11 */ /* 0x004fca000f8e10ff */
[----:B------:R1:W-:Y:S02]  /*01d0*/  ATOMS.POPC.INC.32 RZ, [R0+URZ] ;  /* 0x0000000000ff7f8c */ /* 0x0003e4000d8000ff */
.L_x_4:
[----:B------:R-:W-:Y:S05]  /*01e0*/  BSYNC.RECONVERGENT B0 ;  /* 0x0000000000007941 */ /* 0x000fea0003800200 */
.L_x_3:
[----:B------:R-:W-:Y:S06]  /*01f0*/  BAR.SYNC.DEFER_BLOCKING 0x0 ;  /* 0x0000000000007b1d */ /* 0x000fec0000010000 */
[----:B------:R-:W-:Y:S05]  /*0200*/  @P1 EXIT ;  /* 0x000000000000194d */ /* 0x000fea0003800000 */
[----:B------:R-:W2:Y:S01]  /*0210*/  LDS R5, [R6] ;  /* 0x0000000006057984 */ /* 0x000ea20000000800 */
[----:B------:R-:W3:Y:S01]  /*0220*/  LDC.64 R2, c[0x0][0x388] ;  /* 0x0000e200ff027b82 */ /* 0x000ee20000000a00 */
[----:B------:R-:W-:-:S05]  /*0230*/  LEA R7, R7, R4, 0x8 ;  /* 0x0000000407077211 */ /* 0x000fca00078e40ff */
[----:B---3--:R-:W-:-:S05]  /*0240*/  IMAD.WIDE R2, R7, 0x4, R2 ;  /* 0x0000000407027825 */ /* 0x008fca00078e0202 */
[----:B--2---:R-:W-:Y:S01]  /*0250*/  STG.E desc[UR8][R2.64], R5 ;  /* 0x0000000502007986 */ /* 0x004fe2000c101908 */
[----:B------:R-:W-:Y:S05]  /*0260*/  EXIT ;  /* 0x000000000000794d */ /* 0x000fea0003800000 */
.L_x_5:
        /* <DEDUP_REMOVED lines=9> */
.L_x_7:


//--------------------- .nv.shared._Z9reductionPiii --------------------------
	.section	.nv.shared._Z9reductionPiii,"aw",@nobits
	.sectionflags	@""
	.align	16
	.zero		1024


//--------------------- .nv.shared.reserved.0     --------------------------
	.section	.nv.shared.reserved.0,"aw",@nobits
	.weak		__nv_reservedSMEM_offset_0_alias
	.size		__nv_reservedSMEM_offset_0_alias, 0, 64
	.other		__nv_reservedSMEM_offset_0_alias,@"STO_CUDA_RESERVED_SHARED STV_DEFAULT"
__nv_reservedSMEM_offset_0_alias:
	.zero		0
	.zero		64


//--------------------- .nv.shared._Z19decrypt_kernel_ej3BPiS_ --------------------------
	.section	.nv.shared._Z19decrypt_kernel_ej3BPiS_,"aw",@nobits
	.sectionflags	@""
	.align	16
.nv.shared._Z19decrypt_kernel_ej3BPiS_:
	.zero		2048


//--------------------- .nv.constant0._Z9reductionPiii --------------------------
	.section	.nv.constant0._Z9reductionPiii,"a",@progbits
	.sectionflags	@""
	.align	4
.nv.constant0._Z9reductionPiii:
	.zero		912


//--------------------- .nv.constant0._Z19decrypt_kernel_ej3BPiS_ --------------------------
	.section	.nv.constant0._Z19decrypt_kernel_ej3BPiS_,"a",@progbits
	.sectionflags	@""
	.align	4
.nv.constant0._Z19decrypt_kernel_ej3BPiS_:
	.zero		912


//--------------------- SYMBOLS --------------------------

	.type		.nv.reservedSmem.offset0,@object
	.size		.nv.reservedSmem.offset0,0x4
	.type		.nv.reservedSmem.cap,@object
	.size		.nv.reservedSmem.cap,0x4
